	.headerflags	@"EF_CUDA_TEXMODE_UNIFIED EF_CUDA_64BIT_ADDRESS EF_CUDA_ACCELERATORS EF_CUDA_SM90 EF_CUDA_VIRTUAL_SM(EF_CUDA_SM90)"
	.elftype	@"ET_EXEC"


//--------------------- .nv.info                  --------------------------
	.section	.nv.info,"",@"SHT_CUDA_INFO"
	.align	4


	//----- nvinfo : EIATTR_REGCOUNT
	.align		4
        /*0000*/ 	.byte	0x04, 0x2f
        /*0002*/ 	.short	(.L_1 - .L_0)
	.align		4
.L_0:
        /*0004*/ 	.word	index@(triton_poi_fused_reflection_pad2d_relu_19)
        /*0008*/ 	.word	0x0000000c


	//----- nvinfo : EIATTR_MIN_STACK_SIZE
	.align		4
.L_1:
        /*000c*/ 	.byte	0x04, 0x12
        /*000e*/ 	.short	(.L_3 - .L_2)
	.align		4
.L_2:
        /*0010*/ 	.word	index@(triton_poi_fused_reflection_pad2d_relu_19)
        /*0014*/ 	.word	0x00000000


	//----- nvinfo : EIATTR_FRAME_SIZE
	.align		4
.L_3:
        /*0018*/ 	.byte	0x04, 0x11
        /*001a*/ 	.short	(.L_5 - .L_4)
	.align		4
.L_4:
        /*001c*/ 	.word	index@(triton_poi_fused_reflection_pad2d_relu_19)
        /*0020*/ 	.word	0x00000000


	//----- nvinfo : EIATTR_MIN_STACK_SIZE
	.align		4
.L_5:
        /*0024*/ 	.byte	0x04, 0x12
        /*0026*/ 	.short	(.L_7 - .L_6)
	.align		4
.L_6:
        /*0028*/ 	.word	index@(triton_poi_fused_reflection_pad2d_relu_19)
        /*002c*/ 	.word	0x00000000
.L_7:


//--------------------- .nv.info.triton_poi_fused_reflection_pad2d_relu_19 --------------------------
	.section	.nv.info.triton_poi_fused_reflection_pad2d_relu_19,"",@"SHT_CUDA_INFO"
	.sectionflags	@""
	.align	4


	//----- nvinfo : EIATTR_CUDA_API_VERSION
	.align		4
        /*0000*/ 	.byte	0x04, 0x37
        /*0002*/ 	.short	(.L_9 - .L_8)
.L_8:
        /*0004*/ 	.word	0x0000007c


	//----- nvinfo : EIATTR_KPARAM_INFO
	.align		4
.L_9:
        /*0008*/ 	.byte	0x04, 0x17
        /*000a*/ 	.short	(.L_11 - .L_10)
.L_10:
        /*000c*/ 	.word	0x00000000
        /*0010*/ 	.short	0x0002
        /*0012*/ 	.short	0x0010
        /*0014*/ 	.byte	0x00, 0xf0, 0x11, 0x00


	//----- nvinfo : EIATTR_KPARAM_INFO
	.align		4
.L_11:
        /*0018*/ 	.byte	0x04, 0x17
        /*001a*/ 	.short	(.L_13 - .L_12)
.L_12:
        /*001c*/ 	.word	0x00000000
        /*0020*/ 	.short	0x0001
        /*0022*/ 	.short	0x0008
        /*0024*/ 	.byte	0x00, 0xf4, 0x21, 0x00


	//----- nvinfo : EIATTR_KPARAM_INFO
	.align		4
.L_13:
        /*0028*/ 	.byte	0x04, 0x17
        /*002a*/ 	.short	(.L_15 - .L_14)
.L_14:
        /*002c*/ 	.word	0x00000000
        /*0030*/ 	.short	0x0000
        /*0032*/ 	.short	0x0000
        /*0034*/ 	.byte	0x00, 0xf4, 0x21, 0x00


	//----- nvinfo : EIATTR_SPARSE_MMA_MASK
	.align		4
.L_15:
        /*0038*/ 	.byte	0x03, 0x50
        /*003a*/ 	.short	0x0000


	//----- nvinfo : EIATTR_MAXREG_COUNT
	.align		4
        /*003c*/ 	.byte	0x03, 0x1b
        /*003e*/ 	.short	0x00ff


	//----- nvinfo : EIATTR_EXIT_INSTR_OFFSETS
	.align		4
        /*0040*/ 	.byte	0x04, 0x1c
        /*0042*/ 	.short	(.L_17 - .L_16)


	//   ....[0]....
.L_16:
        /*0044*/ 	.word	0x00000390


	//   ....[1]....
        /*0048*/ 	.word	0x000003b0


	//----- nvinfo : EIATTR_REQNTID
	.align		4
.L_17:
        /*004c*/ 	.byte	0x04, 0x10
        /*004e*/ 	.short	(.L_19 - .L_18)
.L_18:
        /*0050*/ 	.word	0x00000100
        /*0054*/ 	.word	0x00000001
        /*0058*/ 	.word	0x00000001


	//----- nvinfo : EIATTR_CBANK_PARAM_SIZE
	.align		4
.L_19:
        /*005c*/ 	.byte	0x03, 0x19
        /*005e*/ 	.short	0x0014


	//----- nvinfo : EIATTR_PARAM_CBANK
	.align		4
        /*0060*/ 	.byte	0x04, 0x0a
        /*0062*/ 	.short	(.L_21 - .L_20)
	.align		4
.L_20:
        /*0064*/ 	.word	index@(.nv.constant0.triton_poi_fused_reflection_pad2d_relu_19)
        /*0068*/ 	.short	0x0210
        /*006a*/ 	.short	0x0014


	//----- nvinfo : EIATTR_SW_WAR
	.align		4
.L_21:
        /*006c*/ 	.byte	0x04, 0x36
        /*006e*/ 	.short	(.L_23 - .L_22)
.L_22:
        /*0070*/ 	.word	0x00000008
.L_23:


//--------------------- .nv.callgraph             --------------------------
	.section	.nv.callgraph,"",@"SHT_CUDA_CALLGRAPH"
	.align	4
	.sectionentsize	8
	.align		4
        /*0000*/ 	.word	0x00000000
	.align		4
        /*0004*/ 	.word	0xffffffff
	.align		4
        /*0008*/ 	.word	0x00000000
	.align		4
        /*000c*/ 	.word	0xfffffffe
	.align		4
        /*0010*/ 	.word	0x00000000
	.align		4
        /*0014*/ 	.word	0xfffffffd
	.align		4
        /*0018*/ 	.word	0x00000000
	.align		4
        /*001c*/ 	.word	0xfffffffc


//--------------------- .text.triton_poi_fused_reflection_pad2d_relu_19 --------------------------
	.section	.text.triton_poi_fused_reflection_pad2d_relu_19,"ax",@progbits
	.align	128
        .global         triton_poi_fused_reflection_pad2d_relu_19
        .type           triton_poi_fused_reflection_pad2d_relu_19,@function
        .size           triton_poi_fused_reflection_pad2d_relu_19,(.L_x_1 - triton_poi_fused_reflection_pad2d_relu_19)
        .other          triton_poi_fused_reflection_pad2d_relu_19,@"STO_CUDA_ENTRY STV_DEFAULT"
triton_poi_fused_reflection_pad2d_relu_19:
.text.triton_poi_fused_reflection_pad2d_relu_19:
[----:B------:R-:W0:Y:S02]  /*0000*/  LDC R1, c[0x0][0x28] ;  /* 0x00000a00ff017b82 */ /* 0x000e240000000800 */
[----:B------:R-:W1:Y:S01]  /*0010*/  S2R R0, SR_TID.X ;  /* 0x0000000000007919 */ /* 0x000e620000002100 */
[----:B------:R-:W-:Y:S01]  /*0020*/  ULDC.64 UR4, c[0x0][0x208] ;  /* 0x0000820000047ab9 */ /* 0x000fe20000000a00 */
[----:B------:R-:W2:Y:S01]  /*0030*/  S2R R3, SR_CTAID.X ;  /* 0x0000000000037919 */ /* 0x000ea20000002500 */
[----:B-1----:R-:W-:-:S05]  /*0040*/  IMAD.SHL.U32 R0, R0, 0x2, RZ ;  /* 0x0000000200007824 */ /* 0x002fca00078e00ff */
[----:B------:R-:W-:-:S05]  /*0050*/  LOP3.LUT R0, R0, 0x1fe, RZ, 0xc0, !PT ;  /* 0x000001fe00007812 */ /* 0x000fca00078ec0ff */
[----:B--2---:R-:W-:-:S04]  /*0060*/  IMAD R0, R3, 0x200, R0 ;  /* 0x0000020003007824 */ /* 0x004fc800078e0200 */
[C---:B------:R-:W-:Y:S01]  /*0070*/  IMAD.HI R3, R0.reuse, 0x38e38e39, RZ ;  /* 0x38e38e3900037827 */ /* 0x040fe200078e02ff */
[----:B------:R-:W-:-:S03]  /*0080*/  ISETP.GE.AND P2, PT, R0, 0x14400, PT ;  /* 0x000144000000780c */ /* 0x000fc60003f46270 */
[----:B------:R-:W-:Y:S01]  /*0090*/  VIADD R2, R0, 0x1 ;  /* 0x0000000100027836 */ /* 0x000fe20000000000 */
[----:B------:R-:W-:-:S04]  /*00a0*/  SHF.R.U32.HI R4, RZ, 0x1f, R3 ;  /* 0x0000001fff047819 */ /* 0x000fc80000011603 */
[----:B------:R-:W-:Y:S01]  /*00b0*/  LEA.HI.SX32 R5, R3, R4, 0x1e ;  /* 0x0000000403057211 */ /* 0x000fe200078ff2ff */
[----:B------:R-:W-:-:S04]  /*00c0*/  IMAD.HI R3, R2, 0x38e38e39, RZ ;  /* 0x38e38e3902037827 */ /* 0x000fc800078e02ff */
[----:B------:R-:W-:Y:S01]  /*00d0*/  IMAD.HI R6, R5, 0x38e38e39, RZ ;  /* 0x38e38e3905067827 */ /* 0x000fe200078e02ff */
[----:B------:R-:W-:-:S04]  /*00e0*/  SHF.R.U32.HI R4, RZ, 0x1f, R3 ;  /* 0x0000001fff047819 */ /* 0x000fc80000011603 */
[----:B------:R-:W-:Y:S02]  /*00f0*/  SHF.R.U32.HI R7, RZ, 0x1f, R6 ;  /* 0x0000001fff077819 */ /* 0x000fe40000011606 */
[----:B------:R-:W-:Y:S01]  /*0100*/  LEA.HI.SX32 R4, R3, R4, 0x1e ;  /* 0x0000000403047211 */ /* 0x000fe200078ff2ff */
[----:B------:R-:W-:Y:S01]  /*0110*/  IMAD R3, R5, 0x12, RZ ;  /* 0x0000001205037824 */ /* 0x000fe200078e02ff */
[----:B------:R-:W-:-:S03]  /*0120*/  LEA.HI.SX32 R7, R6, R7, 0x1e ;  /* 0x0000000706077211 */ /* 0x000fc600078ff2ff */
[----:B------:R-:W-:Y:S01]  /*0130*/  IMAD R4, R4, 0x12, RZ ;  /* 0x0000001204047824 */ /* 0x000fe200078e02ff */
[----:B------:R-:W-:Y:S01]  /*0140*/  LOP3.LUT R9, RZ, R3, RZ, 0x33, !PT ;  /* 0x00000003ff097212 */ /* 0x000fe200078e33ff */
[----:B------:R-:W-:-:S03]  /*0150*/  IMAD R7, R7, 0x12, RZ ;  /* 0x0000001207077824 */ /* 0x000fc600078e02ff */
[----:B------:R-:W-:Y:S01]  /*0160*/  LOP3.LUT R3, RZ, R4, RZ, 0x33, !PT ;  /* 0x00000004ff037212 */ /* 0x000fe200078e33ff */
[----:B------:R-:W-:Y:S01]  /*0170*/  IMAD.IADD R9, R0, 0x1, R9 ;  /* 0x0000000100097824 */ /* 0x000fe200078e0209 */
[----:B------:R-:W-:-:S03]  /*0180*/  LOP3.LUT R4, RZ, R7, RZ, 0x33, !PT ;  /* 0x00000007ff047212 */ /* 0x000fc600078e33ff */
[----:B------:R-:W-:Y:S01]  /*0190*/  IMAD.IADD R3, R2, 0x1, R3 ;  /* 0x0000000102037824 */ /* 0x000fe200078e0203 */
[----:B------:R-:W-:Y:S01]  /*01a0*/  IABS R7, R9 ;  /* 0x0000000900077213 */ /* 0x000fe20000000000 */
[----:B------:R-:W-:Y:S02]  /*01b0*/  IMAD.IADD R5, R5, 0x1, R4 ;  /* 0x0000000105057824 */ /* 0x000fe400078e0204 */
[----:B------:R-:W-:Y:S01]  /*01c0*/  IMAD.HI R4, R0, 0x1948b0fd, RZ ;  /* 0x1948b0fd00047827 */ /* 0x000fe200078e02ff */
[----:B------:R-:W-:Y:S02]  /*01d0*/  IABS R6, R3 ;  /* 0x0000000300067213 */ /* 0x000fe40000000000 */
[----:B------:R-:W1:Y:S01]  /*01e0*/  LDC.64 R2, c[0x0][0x210] ;  /* 0x00008400ff027b82 */ /* 0x000e620000000a00 */
[----:B------:R-:W-:Y:S01]  /*01f0*/  IABS R8, R5 ;  /* 0x0000000500087213 */ /* 0x000fe20000000000 */
[----:B------:R-:W-:Y:S01]  /*0200*/  VIADD R7, R7, 0xfffffff1 ;  /* 0xfffffff107077836 */ /* 0x000fe20000000000 */
[----:B------:R-:W-:Y:S01]  /*0210*/  SHF.R.U32.HI R5, RZ, 0x1f, R4 ;  /* 0x0000001fff057819 */ /* 0x000fe20000011604 */
[----:B------:R-:W-:-:S03]  /*0220*/  VIADD R6, R6, 0xfffffff1 ;  /* 0xfffffff106067836 */ /* 0x000fc60000000000 */
[----:B------:R-:W-:Y:S01]  /*0230*/  LEA.HI R5, R4, R5, RZ, 0x1b ;  /* 0x0000000504057211 */ /* 0x000fe200078fd8ff */
[----:B------:R-:W-:Y:S01]  /*0240*/  VIADD R4, R8, 0xfffffff1 ;  /* 0xfffffff108047836 */ /* 0x000fe20000000000 */
[----:B------:R-:W-:Y:S02]  /*0250*/  IABS R7, R7 ;  /* 0x0000000700077213 */ /* 0x000fe40000000000 */
[----:B------:R-:W-:Y:S02]  /*0260*/  IABS R8, R6 ;  /* 0x0000000600087213 */ /* 0x000fe40000000000 */
[----:B------:R-:W-:Y:S01]  /*0270*/  LEA R5, R5, 0xff, 0x8 ;  /* 0x000000ff05057811 */ /* 0x000fe200078e40ff */
[----:B------:R-:W-:Y:S01]  /*0280*/  IMAD.MOV.U32 R6, RZ, RZ, R7 ;  /* 0x000000ffff067224 */ /* 0x000fe200078e0007 */
[----:B------:R-:W-:-:S03]  /*0290*/  IABS R7, R4 ;  /* 0x0000000400077213 */ /* 0x000fc60000000000 */
[C---:B------:R-:W-:Y:S02]  /*02a0*/  IMAD.IADD R4, R5.reuse, 0x1, -R6 ;  /* 0x0000000105047824 */ /* 0x040fe400078e0a06 */
[----:B------:R-:W-:Y:S01]  /*02b0*/  IMAD.IADD R6, R5, 0x1, -R8 ;  /* 0x0000000105067824 */ /* 0x000fe200078e0a08 */
[----:B------:R-:W-:Y:S01]  /*02c0*/  CS2R R8, SRZ ;  /* 0x0000000000087805 */ /* 0x000fe2000001ff00 */
[C---:B------:R-:W-:Y:S02]  /*02d0*/  IMAD R5, R7.reuse, -0x10, R4 ;  /* 0xfffffff007057824 */ /* 0x040fe400078e0204 */
[----:B------:R-:W-:Y:S02]  /*02e0*/  IMAD R7, R7, -0x10, R6 ;  /* 0xfffffff007077824 */ /* 0x000fe400078e0206 */
[----:B-1----:R-:W-:-:S04]  /*02f0*/  IMAD.WIDE R4, R5, 0x4, R2 ;  /* 0x0000000405047825 */ /* 0x002fc800078e0202 */
[----:B------:R-:W-:Y:S01]  /*0300*/  IMAD.WIDE R2, R7, 0x4, R2 ;  /* 0x0000000407027825 */ /* 0x000fe200078e0202 */
[----:B------:R-:W2:Y:S01]  /*0310*/  @!P2 LDG.E.EL R8, desc[UR4][R4.64] ;  /* 0x000000040408a981 */ /* 0x000ea2000c2e1900 */
[----:B------:R-:W1:Y:S03]  /*0320*/  LDC.64 R6, c[0x0][0x218] ;  /* 0x00008600ff067b82 */ /* 0x000e660000000a00 */
[----:B------:R-:W3:Y:S01]  /*0330*/  @!P2 LDG.E.EL R9, desc[UR4][R2.64] ;  /* 0x000000040209a981 */ /* 0x000ee2000c2e1900 */
[----:B-1----:R-:W-:Y:S01]  /*0340*/  IMAD.WIDE R6, R0, 0x4, R6 ;  /* 0x0000000400067825 */ /* 0x002fe200078e0206 */
[C---:B--2---:R-:W-:Y:S02]  /*0350*/  FSETP.GEU.AND P0, PT, R8.reuse, RZ, PT ;  /* 0x000000ff0800720b */ /* 0x044fe40003f0e000 */
[----:B---3--:R-:W-:Y:S02]  /*0360*/  FSETP.GEU.AND P1, PT, R9, RZ, PT ;  /* 0x000000ff0900720b */ /* 0x008fe40003f2e000 */
[----:B------:R-:W-:-:S02]  /*0370*/  FSEL R8, R8, RZ, P0 ;  /* 0x000000ff08087208 */ /* 0x000fc40000000000 */
[----:B------:R-:W-:Y:S01]  /*0380*/  FSEL R9, R9, RZ, P1 ;  /* 0x000000ff09097208 */ /* 0x000fe20000800000 */
[----:B------:R-:W-:Y:S08]  /*0390*/  @P2 EXIT ;  /* 0x000000000000294d */ /* 0x000ff00003800000 */
[----:B------:R-:W-:Y:S01]  /*03a0*/  STG.E.64 desc[UR4][R6.64], R8 ;  /* 0x0000000806007986 */ /* 0x000fe2000c101b04 */
[----:B------:R-:W-:Y:S05]  /*03b0*/  EXIT ;  /* 0x000000000000794d */ /* 0x000fea0003800000 */
.L_x_0:
[----:B------:R-:W-:-:S00]  /*03c0*/  BRA `(.L_x_0) ;  /* 0xfffffffc00fc7947 */ /* 0x000fc0000383ffff */
[----:B------:R-:W-:-:S00]  /*03d0*/  NOP ;  /* 0x0000000000007918 */ /* 0x000fc00000000000 */
        /* <DEDUP_REMOVED lines=10> */
.L_x_1:


//--------------------- .nv.constant0.triton_poi_fused_reflection_pad2d_relu_19 --------------------------
	.section	.nv.constant0.triton_poi_fused_reflection_pad2d_relu_19,"a",@progbits
	.sectionflags	@""
	.align	4
.nv.constant0.triton_poi_fused_reflection_pad2d_relu_19:
	.zero		548
